//
// Generated by NVIDIA NVVM Compiler
//
// Compiler Build ID: CL-36424714
// Cuda compilation tools, release 13.0, V13.0.88
// Based on NVVM 20.0.0
//

.version 9.0
.target sm_100
.address_size 64

	// .globl	_Z11kernel_HistPjjS_j
// _ZZ11kernel_HistPjjS_jE13histo_private has been demoted

.visible .entry _Z11kernel_HistPjjS_j(
	.param .u64 .ptr .align 1 _Z11kernel_HistPjjS_j_param_0,
	.param .u32 _Z11kernel_HistPjjS_j_param_1,
	.param .u64 .ptr .align 1 _Z11kernel_HistPjjS_j_param_2,
	.param .u32 _Z11kernel_HistPjjS_j_param_3
)
{
	.reg .pred 	%p<5>;
	.reg .b32 	%r<23>;
	.reg .b64 	%rd<9>;
	// demoted variable
	.shared .align 4 .b8 _ZZ11kernel_HistPjjS_jE13histo_private[8192];
	ld.param.u64 	%rd2, [_Z11kernel_HistPjjS_j_param_0];
	ld.param.u32 	%r8, [_Z11kernel_HistPjjS_j_param_1];
	ld.param.u64 	%rd3, [_Z11kernel_HistPjjS_j_param_2];
	ld.param.u32 	%r9, [_Z11kernel_HistPjjS_j_param_3];
	mov.u32 	%r1, %tid.x;
	setp.ge.u32 	%p1, %r1, %r9;
	shl.b32 	%r10, %r1, 2;
	mov.u32 	%r11, _ZZ11kernel_HistPjjS_jE13histo_private;
	add.s32 	%r2, %r11, %r10;
	@%p1 bra 	$L__BB0_2;
	mov.b32 	%r12, 0;
	st.shared.u32 	[%r2], %r12;
$L__BB0_2:
	bar.sync 	0;
	mov.u32 	%r13, %ctaid.x;
	mov.u32 	%r3, %ntid.x;
	mad.lo.s32 	%r22, %r13, %r3, %r1;
	setp.ge.u32 	%p2, %r22, %r8;
	@%p2 bra 	$L__BB0_5;
	cvta.to.global.u64 	%rd1, %rd2;
	mov.u32 	%r14, %nctaid.x;
	mul.lo.s32 	%r5, %r3, %r14;
$L__BB0_4:
	mul.wide.s32 	%rd4, %r22, 4;
	add.s64 	%rd5, %rd1, %rd4;
	ld.global.u32 	%r15, [%rd5];
	shl.b32 	%r16, %r15, 2;
	add.s32 	%r18, %r11, %r16;
	atom.shared.add.u32 	%r19, [%r18], 1;
	add.s32 	%r22, %r22, %r5;
	setp.lt.u32 	%p3, %r22, %r8;
	@%p3 bra 	$L__BB0_4;
$L__BB0_5:
	setp.ge.u32 	%p4, %r1, %r9;
	bar.sync 	0;
	@%p4 bra 	$L__BB0_7;
	cvta.to.global.u64 	%rd6, %rd3;
	mul.wide.u32 	%rd7, %r1, 4;
	add.s64 	%rd8, %rd6, %rd7;
	ld.shared.u32 	%r20, [%r2];
	atom.global.add.u32 	%r21, [%rd8], %r20;
$L__BB0_7:
	ret;

}


// ===== COMPILED SASS (sm_100) =====

	.target	sm_100

	.elftype	@"ET_EXEC"


//--------------------- .note.nv.tkinfo           --------------------------
	.section	.note.nv.tkinfo,"",@"SHT_NOTE"
	.sectionflags	@"SHF_NOTE_NV_TKINFO"
	.tkinfo
        /*0018*/ 	.word	0x00000002
        /*0030*/ 	.string	""
        /*0030*/ 	.string	"ptxas"
        /*0030*/ 	.string	"Cuda compilation tools, release 13.0, V13.0.88"
        /*0030*/ 	.string	"Build cuda_13.0.r13.0/compiler.36424714_0"
        /*0030*/ 	.string	"-arch sm_100 -m 64 "



//--------------------- .note.nv.cuinfo           --------------------------
	.section	.note.nv.cuinfo,"",@"SHT_NOTE"
	.sectionflags	@"SHF_NOTE_NV_CUINFO"
        /*0018*/ 	.short	0x0002
        /*001a*/ 	.short	0x0064
        /*001c*/ 	.short	0x0082
	.zero		2


//--------------------- .nv.info                  --------------------------
	.section	.nv.info,"",@"SHT_CUDA_INFO"
	.align	4


	//----- nvinfo : EIATTR_REGCOUNT
	.align		4
        /*0000*/ 	.byte	0x04, 0x2f
        /*0002*/ 	.short	(.L_1 - .L_0)
	.align		4
.L_0:
        /*0004*/ 	.word	index@(_Z11kernel_HistPjjS_j)
        /*0008*/ 	.word	0x0000000c


	//----- nvinfo : EIATTR_FRAME_SIZE
	.align		4
.L_1:
        /*000c*/ 	.byte	0x04, 0x11
        /*000e*/ 	.short	(.L_3 - .L_2)
	.align		4
.L_2:
        /*0010*/ 	.word	index@(_Z11kernel_HistPjjS_j)
        /*0014*/ 	.word	0x00000000


	//----- nvinfo : EIATTR_MIN_STACK_SIZE
	.align		4
.L_3:
        /*0018*/ 	.byte	0x04, 0x12
        /*001a*/ 	.short	(.L_5 - .L_4)
	.align		4
.L_4:
        /*001c*/ 	.word	index@(_Z11kernel_HistPjjS_j)
        /*0020*/ 	.word	0x00000000
.L_5:


//--------------------- .nv.compat                --------------------------
	.section	.nv.compat,"",@"SHT_CUDA_COMPAT_INFO"
	.align	4
        /*0000*/ 	.byte	0x02, 0x09, 0x00, 0x00, 0x02, 0x02, 0x01, 0x00, 0x02, 0x05, 0x05, 0x00, 0x03, 0x07, 0x01, 0x01
        /*0010*/ 	.byte	0x02, 0x03, 0x00, 0x00, 0x02, 0x06, 0x01, 0x00, 0x04, 0x0b, 0x08, 0x00, 0x09, 0x00, 0x00, 0x00
        /*0020*/ 	.byte	0x00, 0x00, 0x00, 0x00


//--------------------- .nv.info._Z11kernel_HistPjjS_j --------------------------
	.section	.nv.info._Z11kernel_HistPjjS_j,"",@"SHT_CUDA_INFO"
	.sectionflags	@""
	.align	4


	//----- nvinfo : EIATTR_CUDA_API_VERSION
	.align		4
        /*0000*/ 	.byte	0x04, 0x37
        /*0002*/ 	.short	(.L_7 - .L_6)
.L_6:
        /*0004*/ 	.word	0x00000082


	//----- nvinfo : EIATTR_KPARAM_INFO
	.align		4
.L_7:
        /*0008*/ 	.byte	0x04, 0x17
        /*000a*/ 	.short	(.L_9 - .L_8)
.L_8:
        /*000c*/ 	.word	0x00000000
        /*0010*/ 	.short	0x0003
        /*0012*/ 	.short	0x0018
        /*0014*/ 	.byte	0x00, 0xf0, 0x11, 0x00


	//----- nvinfo : EIATTR_KPARAM_INFO
	.align		4
.L_9:
        /*0018*/ 	.byte	0x04, 0x17
        /*001a*/ 	.short	(.L_11 - .L_10)
.L_10:
        /*001c*/ 	.word	0x00000000
        /*0020*/ 	.short	0x0002
        /*0022*/ 	.short	0x0010
        /*0024*/ 	.byte	0x00, 0xf5, 0x21, 0x00


	//----- nvinfo : EIATTR_KPARAM_INFO
	.align		4
.L_11:
        /*0028*/ 	.byte	0x04, 0x17
        /*002a*/ 	.short	(.L_13 - .L_12)
.L_12:
        /*002c*/ 	.word	0x00000000
        /*0030*/ 	.short	0x0001
        /*0032*/ 	.short	0x0008
        /*0034*/ 	.byte	0x00, 0xf0, 0x11, 0x00


	//----- nvinfo : EIATTR_KPARAM_INFO
	.align		4
.L_13:
        /*0038*/ 	.byte	0x04, 0x17
        /*003a*/ 	.short	(.L_15 - .L_14)
.L_14:
        /*003c*/ 	.word	0x00000000
        /*0040*/ 	.short	0x0000
        /*0042*/ 	.short	0x0000
        /*0044*/ 	.byte	0x00, 0xf5, 0x21, 0x00


	//----- nvinfo : EIATTR_SPARSE_MMA_MASK
	.align		4
.L_15:
        /*0048*/ 	.byte	0x03, 0x50
        /*004a*/ 	.short	0x0000


	//----- nvinfo : EIATTR_MAXREG_COUNT
	.align		4
        /*004c*/ 	.byte	0x03, 0x1b
        /*004e*/ 	.short	0x00ff


	//----- nvinfo : EIATTR_NUM_BARRIERS
	.align		4
        /*0050*/ 	.byte	0x02, 0x4c
        /*0052*/ 	.byte	0x01
	.zero		1


	//----- nvinfo : EIATTR_MERCURY_ISA_VERSION
	.align		4
        /*0054*/ 	.byte	0x03, 0x5f
        /*0056*/ 	.short	0x0101


	//----- nvinfo : EIATTR_VRC_CTA_INIT_COUNT
	.align		4
        /*0058*/ 	.byte	0x02, 0x4a
	.zero		1
	.zero		1


	//----- nvinfo : EIATTR_EXIT_INSTR_OFFSETS
	.align		4
        /*005c*/ 	.byte	0x04, 0x1c
        /*005e*/ 	.short	(.L_17 - .L_16)


	//   ....[0]....
.L_16:
        /*0060*/ 	.word	0x000001f0


	//   ....[1]....
        /*0064*/ 	.word	0x00000240


	//----- nvinfo : EIATTR_CRS_STACK_SIZE
	.align		4
.L_17:
        /*0068*/ 	.byte	0x04, 0x1e
        /*006a*/ 	.short	(.L_19 - .L_18)
.L_18:
        /*006c*/ 	.word	0x00000000


	//----- nvinfo : EIATTR_CBANK_PARAM_SIZE
	.align		4
.L_19:
        /*0070*/ 	.byte	0x03, 0x19
        /*0072*/ 	.short	0x001c


	//----- nvinfo : EIATTR_PARAM_CBANK
	.align		4
        /*0074*/ 	.byte	0x04, 0x0a
        /*0076*/ 	.short	(.L_21 - .L_20)
	.align		4
.L_20:
        /*0078*/ 	.word	index@(.nv.constant0._Z11kernel_HistPjjS_j)
        /*007c*/ 	.short	0x0380
        /*007e*/ 	.short	0x001c


	//----- nvinfo : EIATTR_SW_WAR
	.align		4
.L_21:
        /*0080*/ 	.byte	0x04, 0x36
        /*0082*/ 	.short	(.L_23 - .L_22)
.L_22:
        /*0084*/ 	.word	0x00000008
.L_23:


//--------------------- .nv.callgraph             --------------------------
	.section	.nv.callgraph,"",@"SHT_CUDA_CALLGRAPH"
	.align	4
	.sectionentsize	8
	.align		4
        /*0000*/ 	.word	0x00000000
	.align		4
        /*0004*/ 	.word	0xffffffff
	.align		4
        /*0008*/ 	.word	0x00000000
	.align		4
        /*000c*/ 	.word	0xfffffffe
	.align		4
        /*0010*/ 	.word	0x00000000
	.align		4
        /*0014*/ 	.word	0xfffffffd
	.align		4
        /*0018*/ 	.word	0x00000000
	.align		4
        /*001c*/ 	.word	0xfffffffc


//--------------------- .text._Z11kernel_HistPjjS_j --------------------------
	.section	.text._Z11kernel_HistPjjS_j,"ax",@progbits
	.align	128
        .global         _Z11kernel_HistPjjS_j
        .type           _Z11kernel_HistPjjS_j,@function
        .size           _Z11kernel_HistPjjS_j,(.L_x_4 - _Z11kernel_HistPjjS_j)
        .other          _Z11kernel_HistPjjS_j,@"STO_CUDA_ENTRY STV_DEFAULT"
_Z11kernel_HistPjjS_j:
.text._Z11kernel_HistPjjS_j:
[----:B------:R-:W-:Y:S01]  /*0000*/  LDC R1, c[0x0][0x37c] ;  /* 0x0000df00ff017b82 */ /* 0x000fe20000000800 */
[----:B------:R-:W0:Y:S07]  /*0010*/  S2R R9, SR_TID.X ;  /* 0x0000000000097919 */ /* 0x000e2e0000002100 */
[----:B------:R-:W1:Y:S01]  /*0020*/  S2UR UR6, SR_CTAID.X ;  /* 0x00000000000679c3 */ /* 0x000e620000002500 */
[----:B------:R-:W0:Y:S01]  /*0030*/  LDCU UR7, c[0x0][0x398] ;  /* 0x00007300ff0777ac */ /* 0x000e220008000800 */
[----:B------:R-:W-:Y:S01]  /*0040*/  BSSY.RECONVERGENT B0, `(.L_x_0) ;  /* 0x0000019000007945 */ /* 0x000fe20003800200 */
[----:B------:R-:W2:Y:S05]  /*0050*/  LDCU UR8, c[0x0][0x388] ;  /* 0x00007100ff0877ac */ /* 0x000eaa0008000800 */
[----:B------:R-:W1:Y:S01]  /*0060*/  LDC R6, c[0x0][0x360] ;  /* 0x0000d800ff067b82 */ /* 0x000e620000000800 */
[----:B------:R-:W-:-:S07]  /*0070*/  UMOV UR4, 0x400 ;  /* 0x0000040000047882 */ /* 0x000fce0000000000 */
[----:B------:R-:W3:Y:S01]  /*0080*/  S2UR UR5, SR_CgaCtaId ;  /* 0x00000000000579c3 */ /* 0x000ee20000008800 */
[----:B0-----:R-:W-:Y:S01]  /*0090*/  ISETP.GE.U32.AND P0, PT, R9, UR7, PT ;  /* 0x0000000709007c0c */ /* 0x001fe2000bf06070 */
[----:B-1----:R-:W-:Y:S01]  /*00a0*/  IMAD R2, R6, UR6, R9 ;  /* 0x0000000606027c24 */ /* 0x002fe2000f8e0209 */
[----:B------:R-:W0:Y:S04]  /*00b0*/  LDCU.64 UR6, c[0x0][0x358] ;  /* 0x00006b00ff0677ac */ /* 0x000e280008000a00 */
[----:B--2---:R-:W-:Y:S01]  /*00c0*/  ISETP.GE.U32.AND P1, PT, R2, UR8, PT ;  /* 0x0000000802007c0c */ /* 0x004fe2000bf26070 */
[----:B---3--:R-:W-:-:S06]  /*00d0*/  ULEA UR4, UR5, UR4, 0x18 ;  /* 0x0000000405047291 */ /* 0x008fcc000f8ec0ff */
[----:B------:R-:W-:-:S05]  /*00e0*/  LEA R0, R9, UR4, 0x2 ;  /* 0x0000000409007c11 */ /* 0x000fca000f8e10ff */
[----:B------:R1:W-:Y:S01]  /*00f0*/  @!P0 STS [R0], RZ ;  /* 0x000000ff00008388 */ /* 0x0003e20000000800 */
[----:B------:R-:W-:Y:S06]  /*0100*/  BAR.SYNC.DEFER_BLOCKING 0x0 ;  /* 0x0000000000007b1d */ /* 0x000fec0000010000 */
[----:B0-----:R-:W-:Y:S05]  /*0110*/  @P1 BRA `(.L_x_1) ;  /* 0x00000000002c1947 */ /* 0x001fea0003800000 */
[----:B------:R-:W0:Y:S01]  /*0120*/  LDC.64 R4, c[0x0][0x380] ;  /* 0x0000e000ff047b82 */ /* 0x000e220000000a00 */
[----:B------:R-:W2:Y:S01]  /*0130*/  LDCU UR5, c[0x0][0x370] ;  /* 0x00006e00ff0577ac */ /* 0x000ea20008000800 */
[----:B------:R-:W-:Y:S02]  /*0140*/  IMAD.MOV.U32 R7, RZ, RZ, R2 ;  /* 0x000000ffff077224 */ /* 0x000fe400078e0002 */
[----:B--2---:R-:W-:-:S07]  /*0150*/  IMAD R6, R6, UR5, RZ ;  /* 0x0000000506067c24 */ /* 0x004fce000f8e02ff */
.L_x_2:
[----:B0-----:R-:W-:-:S06]  /*0160*/  IMAD.WIDE R2, R7, 0x4, R4 ;  /* 0x0000000407027825 */ /* 0x001fcc00078e0204 */
[----:B--2---:R-:W2:Y:S01]  /*0170*/  LDG.E R2, desc[UR6][R2.64] ;  /* 0x0000000602027981 */ /* 0x004ea2000c1e1900 */
[----:B------:R-:W-:-:S04]  /*0180*/  IADD3 R7, PT, PT, R6, R7, RZ ;  /* 0x0000000706077210 */ /* 0x000fc80007ffe0ff */
[----:B------:R-:W-:Y:S02]  /*0190*/  ISETP.GE.U32.AND P1, PT, R7, UR8, PT ;  /* 0x0000000807007c0c */ /* 0x000fe4000bf26070 */
[----:B--2---:R-:W-:-:S05]  /*01a0*/  LEA R8, R2, UR4, 0x2 ;  /* 0x0000000402087c11 */ /* 0x004fca000f8e10ff */
[----:B------:R2:W-:Y:S06]  /*01b0*/  ATOMS.POPC.INC.32 RZ, [R8+URZ] ;  /* 0x0000000008ff7f8c */ /* 0x0005ec000d8000ff */
[----:B------:R-:W-:Y:S05]  /*01c0*/  @!P1 BRA `(.L_x_2) ;  /* 0xfffffffc00e49947 */ /* 0x000fea000383ffff */
.L_x_1:
[----:B------:R-:W-:Y:S05]  /*01d0*/  BSYNC.RECONVERGENT B0 ;  /* 0x0000000000007941 */ /* 0x000fea0003800200 */
.L_x_0:
[----:B------:R-:W-:Y:S06]  /*01e0*/  BAR.SYNC.DEFER_BLOCKING 0x0 ;  /* 0x0000000000007b1d */ /* 0x000fec0000010000 */
[----:B------:R-:W-:Y:S05]  /*01f0*/  @P0 EXIT ;  /* 0x000000000000094d */ /* 0x000fea0003800000 */
[----:B------:R-:W0:Y:S01]  /*0200*/  LDS R5, [R0] ;  /* 0x0000000000057984 */ /* 0x000e220000000800 */
[----:B------:R-:W3:Y:S02]  /*0210*/  LDC.64 R2, c[0x0][0x390] ;  /* 0x0000e400ff027b82 */ /* 0x000ee40000000a00 */
[----:B---3--:R-:W-:-:S05]  /*0220*/  IMAD.WIDE.U32 R2, R9, 0x4, R2 ;  /* 0x0000000409027825 */ /* 0x008fca00078e0002 */
[----:B0-----:R-:W-:Y:S01]  /*0230*/  REDG.E.ADD.STRONG.GPU desc[UR6][R2.64], R5 ;  /* 0x000000050200798e */ /* 0x001fe2000c12e106 */
[----:B------:R-:W-:Y:S05]  /*0240*/  EXIT ;  /* 0x000000000000794d */ /* 0x000fea0003800000 */
.L_x_3:
[----:B------:R-:W-:-:S00]  /*0250*/  BRA `(.L_x_3) ;  /* 0xfffffffc00fc7947 */ /* 0x000fc0000383ffff */
[----:B------:R-:W-:-:S00]  /*0260*/  NOP ;  /* 0x0000000000007918 */ /* 0x000fc00000000000 */
        /* <DEDUP_REMOVED lines=9> */
.L_x_4:


//--------------------- .nv.shared._Z11kernel_HistPjjS_j --------------------------
	.section	.nv.shared._Z11kernel_HistPjjS_j,"aw",@nobits
	.sectionflags	@""
	.align	4
.nv.shared._Z11kernel_HistPjjS_j:
	.zero		9216


//--------------------- .nv.shared.reserved.0     --------------------------
	.section	.nv.shared.reserved.0,"aw",@nobits
	.weak		__nv_reservedSMEM_offset_0_alias
	.size		__nv_reservedSMEM_offset_0_alias, 0, 64
	.other		__nv_reservedSMEM_offset_0_alias,@"STO_CUDA_RESERVED_SHARED STV_DEFAULT"
__nv_reservedSMEM_offset_0_alias:
	.zero		0
	.zero		64


//--------------------- .nv.constant0._Z11kernel_HistPjjS_j --------------------------
	.section	.nv.constant0._Z11kernel_HistPjjS_j,"a",@progbits
	.sectionflags	@""
	.align	4
.nv.constant0._Z11kernel_HistPjjS_j:
	.zero		924


//--------------------- SYMBOLS --------------------------

	.type		.nv.reservedSmem.offset0,@object
	.size		.nv.reservedSmem.offset0,0x4
	.type		.nv.reservedSmem.cap,@object
	.size		.nv.reservedSmem.cap,0x4
